//
// Generated by NVIDIA NVVM Compiler
//
// Compiler Build ID: CL-36424714
// Cuda compilation tools, release 13.0, V13.0.88
// Based on NVVM 20.0.0
//

.version 9.0
.target sm_100
.address_size 64

	// .globl	_Z11kernel_blurPhS_iii

.visible .entry _Z11kernel_blurPhS_iii(
	.param .u64 .ptr .align 1 _Z11kernel_blurPhS_iii_param_0,
	.param .u64 .ptr .align 1 _Z11kernel_blurPhS_iii_param_1,
	.param .u32 _Z11kernel_blurPhS_iii_param_2,
	.param .u32 _Z11kernel_blurPhS_iii_param_3,
	.param .u32 _Z11kernel_blurPhS_iii_param_4
)
{
	.reg .pred 	%p<40>;
	.reg .b32 	%r<223>;
	.reg .b64 	%rd<22>;

	ld.param.u64 	%rd3, [_Z11kernel_blurPhS_iii_param_0];
	ld.param.u32 	%r114, [_Z11kernel_blurPhS_iii_param_2];
	ld.param.u32 	%r112, [_Z11kernel_blurPhS_iii_param_3];
	ld.param.u32 	%r113, [_Z11kernel_blurPhS_iii_param_4];
	cvta.to.global.u64 	%rd1, %rd3;
	mov.u32 	%r115, %tid.x;
	mov.u32 	%r116, %ctaid.x;
	mov.u32 	%r117, %ntid.x;
	mad.lo.s32 	%r1, %r116, %r117, %r115;
	mov.u32 	%r118, %tid.y;
	mov.u32 	%r119, %ctaid.y;
	mov.u32 	%r120, %ntid.y;
	mad.lo.s32 	%r121, %r119, %r120, %r118;
	setp.ge.s32 	%p2, %r1, %r112;
	setp.ge.s32 	%p3, %r121, %r114;
	or.pred  	%p4, %p2, %p3;
	@%p4 bra 	$L__BB0_24;
	neg.s32 	%r3, %r113;
	shl.b32 	%r123, %r113, 1;
	and.b32  	%r124, %r123, -4;
	neg.s32 	%r4, %r124;
	sub.s32 	%r7, %r121, %r113;
	mad.lo.s32 	%r125, %r112, %r7, %r112;
	add.s32 	%r5, %r1, %r125;
	mul.lo.s32 	%r6, %r112, 12;
	add.s32 	%r126, %r7, 2;
	mad.lo.s32 	%r8, %r112, %r126, %r1;
	add.s32 	%r127, %r7, 3;
	mad.lo.s32 	%r9, %r112, %r127, %r1;
	mov.b32 	%r202, 0;
	mov.u32 	%r169, %r3;
	mov.u32 	%r203, %r202;
	mov.u32 	%r204, %r202;
	mov.u32 	%r205, %r202;
$L__BB0_2:
	setp.lt.u32 	%p5, %r113, 2;
	add.s32 	%r15, %r169, %r1;
	setp.lt.s32 	%p6, %r15, 0;
	setp.ge.s32 	%p7, %r15, %r112;
	or.pred  	%p1, %p6, %p7;
	mov.u32 	%r214, %r3;
	@%p5 bra 	$L__BB0_14;
	sub.s32 	%r180, 1, %r113;
	add.s32 	%r128, %r5, %r169;
	mul.lo.s32 	%r178, %r128, 3;
	add.s32 	%r129, %r8, %r169;
	mul.lo.s32 	%r176, %r129, 3;
	add.s32 	%r130, %r9, %r169;
	mul.lo.s32 	%r175, %r130, 3;
	mad.lo.s32 	%r131, %r112, %r7, %r1;
	add.s32 	%r132, %r131, %r169;
	mul.lo.s32 	%r174, %r132, 3;
	mov.u32 	%r177, %r7;
	mov.u32 	%r179, %r4;
$L__BB0_4:
	.pragma "nounroll";
	setp.lt.s32 	%p8, %r177, 0;
	setp.ge.s32 	%p9, %r177, %r114;
	or.pred  	%p10, %p8, %p9;
	or.pred  	%p11, %p10, %p1;
	@%p11 bra 	$L__BB0_6;
	cvt.s64.s32 	%rd4, %r174;
	add.s64 	%rd5, %rd1, %rd4;
	ld.global.u8 	%r133, [%rd5];
	add.s32 	%r205, %r205, %r133;
	ld.global.u8 	%r134, [%rd5+1];
	add.s32 	%r204, %r204, %r134;
	ld.global.u8 	%r135, [%rd5+2];
	add.s32 	%r203, %r203, %r135;
	add.s32 	%r202, %r202, 1;
$L__BB0_6:
	add.s32 	%r136, %r177, 1;
	setp.lt.s32 	%p12, %r136, 0;
	setp.ge.s32 	%p13, %r136, %r114;
	or.pred  	%p14, %p12, %p13;
	or.pred  	%p15, %p14, %p1;
	@%p15 bra 	$L__BB0_8;
	cvt.s64.s32 	%rd6, %r178;
	add.s64 	%rd7, %rd1, %rd6;
	ld.global.u8 	%r137, [%rd7];
	add.s32 	%r205, %r205, %r137;
	ld.global.u8 	%r138, [%rd7+1];
	add.s32 	%r204, %r204, %r138;
	ld.global.u8 	%r139, [%rd7+2];
	add.s32 	%r203, %r203, %r139;
	add.s32 	%r202, %r202, 1;
$L__BB0_8:
	add.s32 	%r140, %r177, 2;
	setp.lt.s32 	%p16, %r140, 0;
	setp.ge.s32 	%p17, %r140, %r114;
	or.pred  	%p18, %p16, %p17;
	or.pred  	%p19, %p18, %p1;
	@%p19 bra 	$L__BB0_10;
	cvt.s64.s32 	%rd8, %r176;
	add.s64 	%rd9, %rd1, %rd8;
	ld.global.u8 	%r141, [%rd9];
	add.s32 	%r205, %r205, %r141;
	ld.global.u8 	%r142, [%rd9+1];
	add.s32 	%r204, %r204, %r142;
	ld.global.u8 	%r143, [%rd9+2];
	add.s32 	%r203, %r203, %r143;
	add.s32 	%r202, %r202, 1;
$L__BB0_10:
	add.s32 	%r144, %r177, 3;
	setp.lt.s32 	%p20, %r144, 0;
	setp.ge.s32 	%p21, %r144, %r114;
	or.pred  	%p22, %p20, %p21;
	or.pred  	%p23, %p22, %p1;
	@%p23 bra 	$L__BB0_12;
	cvt.s64.s32 	%rd10, %r175;
	add.s64 	%rd11, %rd1, %rd10;
	ld.global.u8 	%r145, [%rd11];
	add.s32 	%r205, %r205, %r145;
	ld.global.u8 	%r146, [%rd11+1];
	add.s32 	%r204, %r204, %r146;
	ld.global.u8 	%r147, [%rd11+2];
	add.s32 	%r203, %r203, %r147;
	add.s32 	%r202, %r202, 1;
$L__BB0_12:
	add.s32 	%r180, %r180, 4;
	add.s32 	%r179, %r179, 4;
	add.s32 	%r178, %r178, %r6;
	add.s32 	%r177, %r177, 4;
	add.s32 	%r176, %r176, %r6;
	add.s32 	%r175, %r175, %r6;
	add.s32 	%r174, %r174, %r6;
	setp.ne.s32 	%p24, %r179, 0;
	@%p24 bra 	$L__BB0_4;
	add.s32 	%r214, %r180, -1;
$L__BB0_14:
	and.b32  	%r148, %r113, 1;
	setp.eq.b32 	%p25, %r148, 1;
	not.pred 	%p26, %p25;
	@%p26 bra 	$L__BB0_20;
	add.s32 	%r77, %r214, %r121;
	setp.lt.s32 	%p27, %r77, 0;
	setp.ge.s32 	%p28, %r77, %r114;
	or.pred  	%p29, %p27, %p28;
	or.pred  	%p30, %p29, %p1;
	@%p30 bra 	$L__BB0_17;
	mad.lo.s32 	%r149, %r77, %r112, %r15;
	mul.lo.s32 	%r150, %r149, 3;
	cvt.s64.s32 	%rd12, %r150;
	add.s64 	%rd13, %rd1, %rd12;
	ld.global.u8 	%r151, [%rd13];
	add.s32 	%r205, %r205, %r151;
	ld.global.u8 	%r152, [%rd13+1];
	add.s32 	%r204, %r204, %r152;
	ld.global.u8 	%r153, [%rd13+2];
	add.s32 	%r203, %r203, %r153;
	add.s32 	%r202, %r202, 1;
$L__BB0_17:
	add.s32 	%r86, %r77, 1;
	setp.lt.s32 	%p31, %r86, 0;
	setp.ge.s32 	%p32, %r86, %r114;
	or.pred  	%p33, %p31, %p32;
	or.pred  	%p34, %p33, %p1;
	@%p34 bra 	$L__BB0_19;
	mad.lo.s32 	%r154, %r86, %r112, %r15;
	mul.lo.s32 	%r155, %r154, 3;
	cvt.s64.s32 	%rd14, %r155;
	add.s64 	%rd15, %rd1, %rd14;
	ld.global.u8 	%r156, [%rd15];
	add.s32 	%r205, %r205, %r156;
	ld.global.u8 	%r157, [%rd15+1];
	add.s32 	%r204, %r204, %r157;
	ld.global.u8 	%r158, [%rd15+2];
	add.s32 	%r203, %r203, %r158;
	add.s32 	%r202, %r202, 1;
$L__BB0_19:
	add.s32 	%r214, %r214, 2;
$L__BB0_20:
	add.s32 	%r101, %r214, %r121;
	setp.lt.s32 	%p35, %r101, 0;
	setp.ge.s32 	%p36, %r101, %r114;
	or.pred  	%p37, %p35, %p36;
	or.pred  	%p38, %p37, %p1;
	@%p38 bra 	$L__BB0_22;
	mad.lo.s32 	%r159, %r101, %r112, %r15;
	mul.lo.s32 	%r160, %r159, 3;
	cvt.s64.s32 	%rd16, %r160;
	add.s64 	%rd17, %rd1, %rd16;
	ld.global.u8 	%r161, [%rd17];
	add.s32 	%r205, %r205, %r161;
	ld.global.u8 	%r162, [%rd17+1];
	add.s32 	%r204, %r204, %r162;
	ld.global.u8 	%r163, [%rd17+2];
	add.s32 	%r203, %r203, %r163;
	add.s32 	%r202, %r202, 1;
$L__BB0_22:
	add.s32 	%r110, %r169, 1;
	setp.ne.s32 	%p39, %r169, %r113;
	mov.u32 	%r169, %r110;
	@%p39 bra 	$L__BB0_2;
	ld.param.u64 	%rd21, [_Z11kernel_blurPhS_iii_param_1];
	div.u32 	%r164, %r205, %r202;
	div.u32 	%r165, %r204, %r202;
	div.u32 	%r166, %r203, %r202;
	mad.lo.s32 	%r167, %r112, %r121, %r1;
	mul.lo.s32 	%r168, %r167, 3;
	cvt.s64.s32 	%rd18, %r168;
	cvta.to.global.u64 	%rd19, %rd21;
	add.s64 	%rd20, %rd19, %rd18;
	st.global.u8 	[%rd20], %r164;
	st.global.u8 	[%rd20+1], %r165;
	st.global.u8 	[%rd20+2], %r166;
$L__BB0_24:
	ret;

}


// ===== COMPILED SASS (sm_100) =====

	.target	sm_100

	.elftype	@"ET_EXEC"


//--------------------- .note.nv.tkinfo           --------------------------
	.section	.note.nv.tkinfo,"",@"SHT_NOTE"
	.sectionflags	@"SHF_NOTE_NV_TKINFO"
	.tkinfo
        /*0018*/ 	.word	0x00000002
        /*0030*/ 	.string	""
        /*0030*/ 	.string	"ptxas"
        /*0030*/ 	.string	"Cuda compilation tools, release 13.0, V13.0.88"
        /*0030*/ 	.string	"Build cuda_13.0.r13.0/compiler.36424714_0"
        /*0030*/ 	.string	"-arch sm_100 -m 64 "



//--------------------- .note.nv.cuinfo           --------------------------
	.section	.note.nv.cuinfo,"",@"SHT_NOTE"
	.sectionflags	@"SHF_NOTE_NV_CUINFO"
        /*0018*/ 	.short	0x0002
        /*001a*/ 	.short	0x0064
        /*001c*/ 	.short	0x0082
	.zero		2


//--------------------- .nv.info                  --------------------------
	.section	.nv.info,"",@"SHT_CUDA_INFO"
	.align	4


	//----- nvinfo : EIATTR_REGCOUNT
	.align		4
        /*0000*/ 	.byte	0x04, 0x2f
        /*0002*/ 	.short	(.L_1 - .L_0)
	.align		4
.L_0:
        /*0004*/ 	.word	index@(_Z11kernel_blurPhS_iii)
        /*0008*/ 	.word	0x00000020


	//----- nvinfo : EIATTR_FRAME_SIZE
	.align		4
.L_1:
        /*000c*/ 	.byte	0x04, 0x11
        /*000e*/ 	.short	(.L_3 - .L_2)
	.align		4
.L_2:
        /*0010*/ 	.word	index@(_Z11kernel_blurPhS_iii)
        /*0014*/ 	.word	0x00000000


	//----- nvinfo : EIATTR_MIN_STACK_SIZE
	.align		4
.L_3:
        /*0018*/ 	.byte	0x04, 0x12
        /*001a*/ 	.short	(.L_5 - .L_4)
	.align		4
.L_4:
        /*001c*/ 	.word	index@(_Z11kernel_blurPhS_iii)
        /*0020*/ 	.word	0x00000000
.L_5:


//--------------------- .nv.compat                --------------------------
	.section	.nv.compat,"",@"SHT_CUDA_COMPAT_INFO"
	.align	4
        /*0000*/ 	.byte	0x02, 0x09, 0x00, 0x00, 0x02, 0x02, 0x01, 0x00, 0x02, 0x05, 0x05, 0x00, 0x03, 0x07, 0x01, 0x01
        /*0010*/ 	.byte	0x02, 0x03, 0x00, 0x00, 0x02, 0x06, 0x01, 0x00, 0x04, 0x0b, 0x08, 0x00, 0x09, 0x00, 0x00, 0x00
        /*0020*/ 	.byte	0x00, 0x00, 0x00, 0x00


//--------------------- .nv.info._Z11kernel_blurPhS_iii --------------------------
	.section	.nv.info._Z11kernel_blurPhS_iii,"",@"SHT_CUDA_INFO"
	.sectionflags	@""
	.align	4


	//----- nvinfo : EIATTR_CUDA_API_VERSION
	.align		4
        /*0000*/ 	.byte	0x04, 0x37
        /*0002*/ 	.short	(.L_7 - .L_6)
.L_6:
        /*0004*/ 	.word	0x00000082


	//----- nvinfo : EIATTR_KPARAM_INFO
	.align		4
.L_7:
        /*0008*/ 	.byte	0x04, 0x17
        /*000a*/ 	.short	(.L_9 - .L_8)
.L_8:
        /*000c*/ 	.word	0x00000000
        /*0010*/ 	.short	0x0004
        /*0012*/ 	.short	0x0018
        /*0014*/ 	.byte	0x00, 0xf0, 0x11, 0x00


	//----- nvinfo : EIATTR_KPARAM_INFO
	.align		4
.L_9:
        /*0018*/ 	.byte	0x04, 0x17
        /*001a*/ 	.short	(.L_11 - .L_10)
.L_10:
        /*001c*/ 	.word	0x00000000
        /*0020*/ 	.short	0x0003
        /*0022*/ 	.short	0x0014
        /*0024*/ 	.byte	0x00, 0xf0, 0x11, 0x00


	//----- nvinfo : EIATTR_KPARAM_INFO
	.align		4
.L_11:
        /*0028*/ 	.byte	0x04, 0x17
        /*002a*/ 	.short	(.L_13 - .L_12)
.L_12:
        /*002c*/ 	.word	0x00000000
        /*0030*/ 	.short	0x0002
        /*0032*/ 	.short	0x0010
        /*0034*/ 	.byte	0x00, 0xf0, 0x11, 0x00


	//----- nvinfo : EIATTR_KPARAM_INFO
	.align		4
.L_13:
        /*0038*/ 	.byte	0x04, 0x17
        /*003a*/ 	.short	(.L_15 - .L_14)
.L_14:
        /*003c*/ 	.word	0x00000000
        /*0040*/ 	.short	0x0001
        /*0042*/ 	.short	0x0008
        /*0044*/ 	.byte	0x00, 0xf5, 0x21, 0x00


	//----- nvinfo : EIATTR_KPARAM_INFO
	.align		4
.L_15:
        /*0048*/ 	.byte	0x04, 0x17
        /*004a*/ 	.short	(.L_17 - .L_16)
.L_16:
        /*004c*/ 	.word	0x00000000
        /*0050*/ 	.short	0x0000
        /*0052*/ 	.short	0x0000
        /*0054*/ 	.byte	0x00, 0xf5, 0x21, 0x00


	//----- nvinfo : EIATTR_SPARSE_MMA_MASK
	.align		4
.L_17:
        /*0058*/ 	.byte	0x03, 0x50
        /*005a*/ 	.short	0x0000


	//----- nvinfo : EIATTR_MAXREG_COUNT
	.align		4
        /*005c*/ 	.byte	0x03, 0x1b
        /*005e*/ 	.short	0x00ff


	//----- nvinfo : EIATTR_MERCURY_ISA_VERSION
	.align		4
        /*0060*/ 	.byte	0x03, 0x5f
        /*0062*/ 	.short	0x0101


	//----- nvinfo : EIATTR_VRC_CTA_INIT_COUNT
	.align		4
        /*0064*/ 	.byte	0x02, 0x4a
	.zero		1
	.zero		1


	//----- nvinfo : EIATTR_EXIT_INSTR_OFFSETS
	.align		4
        /*0068*/ 	.byte	0x04, 0x1c
        /*006a*/ 	.short	(.L_19 - .L_18)


	//   ....[0]....
.L_18:
        /*006c*/ 	.word	0x000000c0


	//   ....[1]....
        /*0070*/ 	.word	0x00000e20


	//----- nvinfo : EIATTR_CRS_STACK_SIZE
	.align		4
.L_19:
        /*0074*/ 	.byte	0x04, 0x1e
        /*0076*/ 	.short	(.L_21 - .L_20)
.L_20:
        /*0078*/ 	.word	0x00000000


	//----- nvinfo : EIATTR_CBANK_PARAM_SIZE
	.align		4
.L_21:
        /*007c*/ 	.byte	0x03, 0x19
        /*007e*/ 	.short	0x001c


	//----- nvinfo : EIATTR_PARAM_CBANK
	.align		4
        /*0080*/ 	.byte	0x04, 0x0a
        /*0082*/ 	.short	(.L_23 - .L_22)
	.align		4
.L_22:
        /*0084*/ 	.word	index@(.nv.constant0._Z11kernel_blurPhS_iii)
        /*0088*/ 	.short	0x0380
        /*008a*/ 	.short	0x001c


	//----- nvinfo : EIATTR_SW_WAR
	.align		4
.L_23:
        /*008c*/ 	.byte	0x04, 0x36
        /*008e*/ 	.short	(.L_25 - .L_24)
.L_24:
        /*0090*/ 	.word	0x00000008
.L_25:


//--------------------- .nv.callgraph             --------------------------
	.section	.nv.callgraph,"",@"SHT_CUDA_CALLGRAPH"
	.align	4
	.sectionentsize	8
	.align		4
        /*0000*/ 	.word	0x00000000
	.align		4
        /*0004*/ 	.word	0xffffffff
	.align		4
        /*0008*/ 	.word	0x00000000
	.align		4
        /*000c*/ 	.word	0xfffffffe
	.align		4
        /*0010*/ 	.word	0x00000000
	.align		4
        /*0014*/ 	.word	0xfffffffd
	.align		4
        /*0018*/ 	.word	0x00000000
	.align		4
        /*001c*/ 	.word	0xfffffffc


//--------------------- .text._Z11kernel_blurPhS_iii --------------------------
	.section	.text._Z11kernel_blurPhS_iii,"ax",@progbits
	.align	128
        .global         _Z11kernel_blurPhS_iii
        .type           _Z11kernel_blurPhS_iii,@function
        .size           _Z11kernel_blurPhS_iii,(.L_x_7 - _Z11kernel_blurPhS_iii)
        .other          _Z11kernel_blurPhS_iii,@"STO_CUDA_ENTRY STV_DEFAULT"
_Z11kernel_blurPhS_iii:
.text._Z11kernel_blurPhS_iii:
[----:B------:R-:W-:Y:S01]  /*0000*/  LDC R1, c[0x0][0x37c] ;  /* 0x0000df00ff017b82 */ /* 0x000fe20000000800 */
[----:B------:R-:W0:Y:S07]  /*0010*/  S2R R3, SR_TID.Y ;  /* 0x0000000000037919 */ /* 0x000e2e0000002200 */
[----:B------:R-:W1:Y:S01]  /*0020*/  LDC R5, c[0x0][0x360] ;  /* 0x0000d800ff057b82 */ /* 0x000e620000000800 */
[----:B------:R-:W1:Y:S07]  /*0030*/  S2R R0, SR_TID.X ;  /* 0x0000000000007919 */ /* 0x000e6e0000002100 */
[----:B------:R-:W0:Y:S08]  /*0040*/  S2UR UR5, SR_CTAID.Y ;  /* 0x00000000000579c3 */ /* 0x000e300000002600 */
[----:B------:R-:W0:Y:S08]  /*0050*/  LDC R2, c[0x0][0x364] ;  /* 0x0000d900ff027b82 */ /* 0x000e300000000800 */
[----:B------:R-:W1:Y:S08]  /*0060*/  S2UR UR4, SR_CTAID.X ;  /* 0x00000000000479c3 */ /* 0x000e700000002500 */
[----:B------:R-:W2:Y:S01]  /*0070*/  LDC.64 R12, c[0x0][0x390] ;  /* 0x0000e400ff0c7b82 */ /* 0x000ea20000000a00 */
[----:B0-----:R-:W-:-:S02]  /*0080*/  IMAD R3, R2, UR5, R3 ;  /* 0x0000000502037c24 */ /* 0x001fc4000f8e0203 */
[----:B-1----:R-:W-:-:S03]  /*0090*/  IMAD R0, R5, UR4, R0 ;  /* 0x0000000405007c24 */ /* 0x002fc6000f8e0200 */
[----:B--2---:R-:W-:-:S04]  /*00a0*/  ISETP.GE.AND P0, PT, R3, R12, PT ;  /* 0x0000000c0300720c */ /* 0x004fc80003f06270 */
[----:B------:R-:W-:-:S13]  /*00b0*/  ISETP.GE.OR P0, PT, R0, R13, P0 ;  /* 0x0000000d0000720c */ /* 0x000fda0000706670 */
[----:B------:R-:W-:Y:S05]  /*00c0*/  @P0 EXIT ;  /* 0x000000000000094d */ /* 0x000fea0003800000 */
[----:B------:R-:W0:Y:S01]  /*00d0*/  LDCU UR7, c[0x0][0x398] ;  /* 0x00007300ff0777ac */ /* 0x000e220008000800 */
[----:B------:R-:W-:Y:S01]  /*00e0*/  CS2R R6, SRZ ;  /* 0x0000000000067805 */ /* 0x000fe2000001ff00 */
[----:B------:R-:W-:Y:S02]  /*00f0*/  IMAD.MOV.U32 R9, RZ, RZ, RZ ;  /* 0x000000ffff097224 */ /* 0x000fe400078e00ff */
[----:B------:R-:W-:Y:S01]  /*0100*/  IMAD.MOV.U32 R11, RZ, RZ, RZ ;  /* 0x000000ffff0b7224 */ /* 0x000fe200078e00ff */
[----:B------:R-:W1:Y:S01]  /*0110*/  LDCU.64 UR10, c[0x0][0x358] ;  /* 0x00006b00ff0a77ac */ /* 0x000e620008000a00 */
[----:B0-----:R-:W-:Y:S01]  /*0120*/  VIADD R2, R3, -UR7 ;  /* 0x8000000703027c36 */ /* 0x001fe20008000000 */
[----:B------:R-:W-:Y:S02]  /*0130*/  USHF.L.U32 UR4, UR7, 0x1, URZ ;  /* 0x0000000107047899 */ /* 0x000fe400080006ff */
[----:B------:R-:W-:Y:S01]  /*0140*/  UIADD3 UR7, UPT, UPT, -UR7, URZ, URZ ;  /* 0x000000ff07077290 */ /* 0x000fe2000fffe1ff */
[C---:B------:R-:W-:Y:S01]  /*0150*/  VIADD R4, R2.reuse, 0x2 ;  /* 0x0000000202047836 */ /* 0x040fe20000000000 */
[----:B------:R-:W-:Y:S01]  /*0160*/  IADD3 R5, PT, PT, R2, 0x3, RZ ;  /* 0x0000000302057810 */ /* 0x000fe20007ffe0ff */
[----:B------:R-:W-:-:S02]  /*0170*/  ULOP3.LUT UR4, UR4, 0xfffffffc, URZ, 0xc0, !UPT ;  /* 0xfffffffc04047892 */ /* 0x000fc4000f8ec0ff */
[-CC-:B------:R-:W-:Y:S02]  /*0180*/  IMAD R4, R4, R13.reuse, R0.reuse ;  /* 0x0000000d04047224 */ /* 0x180fe400078e0200 */
[-C--:B------:R-:W-:Y:S01]  /*0190*/  IMAD R5, R5, R13.reuse, R0 ;  /* 0x0000000d05057224 */ /* 0x080fe200078e0200 */
[----:B------:R-:W-:Y:S01]  /*01a0*/  UIADD3 UR8, UPT, UPT, -UR4, URZ, URZ ;  /* 0x000000ff04087290 */ /* 0x000fe2000fffe1ff */
[----:B------:R-:W-:Y:S02]  /*01b0*/  IMAD R13, R2, R13, R13 ;  /* 0x0000000d020d7224 */ /* 0x000fe400078e020d */
[----:B------:R-:W-:-:S03]  /*01c0*/  UMOV UR4, UR7 ;  /* 0x0000000700047c82 */ /* 0x000fc60008000000 */
[----:B-1----:R-:W-:-:S07]  /*01d0*/  IADD3 R8, PT, PT, R0, R13, RZ ;  /* 0x0000000d00087210 */ /* 0x002fce0007ffe0ff */
.L_x_5:
[----:B------:R-:W0:Y:S01]  /*01e0*/  LDCU UR6, c[0x0][0x398] ;  /* 0x00007300ff0677ac */ /* 0x000e220008000800 */
[----:B------:R-:W-:Y:S01]  /*01f0*/  VIADD R10, R0, UR4 ;  /* 0x00000004000a7c36 */ /* 0x000fe20008000000 */
[----:B------:R-:W1:Y:S01]  /*0200*/  LDCU UR5, c[0x0][0x394] ;  /* 0x00007280ff0577ac */ /* 0x000e620008000800 */
[----:B0-----:R-:W-:Y:S01]  /*0210*/  UISETP.GE.U32.AND UP0, UPT, UR6, 0x2, UPT ;  /* 0x000000020600788c */ /* 0x001fe2000bf06070 */
[----:B-1----:R-:W-:Y:S01]  /*0220*/  IMAD.U32 R17, RZ, RZ, UR5 ;  /* 0x00000005ff117e24 */ /* 0x002fe2000f8e00ff */
[----:B------:R-:W-:-:S04]  /*0230*/  UMOV UR5, UR7 ;  /* 0x0000000700057c82 */ /* 0x000fc80008000000 */
[----:B------:R-:W-:-:S04]  /*0240*/  ISETP.GE.AND P0, PT, R10, R17, PT ;  /* 0x000000110a00720c */ /* 0x000fc80003f06270 */
[----:B------:R-:W-:Y:S01]  /*0250*/  ISETP.LT.OR P0, PT, R10, RZ, P0 ;  /* 0x000000ff0a00720c */ /* 0x000fe20000701670 */
[----:B------:R-:W-:-:S12]  /*0260*/  BRA.U !UP0, `(.L_x_0) ;  /* 0x0000000508407547 */ /* 0x000fd8000b800000 */
[----:B------:R-:W0:Y:S01]  /*0270*/  LDC R18, c[0x0][0x394] ;  /* 0x0000e500ff127b82 */ /* 0x000e220000000800 */
[----:B------:R-:W-:Y:S01]  /*0280*/  IMAD R12, R2, R17, R0 ;  /* 0x00000011020c7224 */ /* 0x000fe200078e0200 */
[----:B------:R-:W-:Y:S01]  /*0290*/  IADD3 R22, PT, PT, R8, UR4, RZ ;  /* 0x0000000408167c10 */ /* 0x000fe2000fffe0ff */
[----:B------:R-:W-:Y:S01]  /*02a0*/  VIADD R20, R4, UR4 ;  /* 0x0000000404147c36 */ /* 0x000fe20008000000 */
[----:B------:R-:W-:Y:S01]  /*02b0*/  UIADD3 UR5, UPT, UPT, -UR6, 0x1, URZ ;  /* 0x0000000106057890 */ /* 0x000fe2000fffe1ff */
[----:B------:R-:W-:Y:S01]  /*02c0*/  VIADD R21, R5, UR4 ;  /* 0x0000000405157c36 */ /* 0x000fe20008000000 */
[----:B------:R-:W-:Y:S01]  /*02d0*/  IADD3 R12, PT, PT, R12, UR4, RZ ;  /* 0x000000040c0c7c10 */ /* 0x000fe2000fffe0ff */
[----:B------:R-:W-:Y:S01]  /*02e0*/  IMAD.MOV.U32 R23, RZ, RZ, R2 ;  /* 0x000000ffff177224 */ /* 0x000fe200078e0002 */
[----:B------:R-:W1:Y:S01]  /*02f0*/  LDCU UR9, c[0x0][0x390] ;  /* 0x00007200ff0977ac */ /* 0x000e620008000800 */
[----:B------:R-:W-:Y:S02]  /*0300*/  IMAD R22, R22, 0x3, RZ ;  /* 0x0000000316167824 */ /* 0x000fe400078e02ff */
[----:B------:R-:W-:Y:S01]  /*0310*/  IMAD R20, R20, 0x3, RZ ;  /* 0x0000000314147824 */ /* 0x000fe200078e02ff */
[----:B------:R-:W-:Y:S01]  /*0320*/  UMOV UR6, UR8 ;  /* 0x0000000800067c82 */ /* 0x000fe20008000000 */
[----:B------:R-:W-:-:S02]  /*0330*/  IMAD R21, R21, 0x3, RZ ;  /* 0x0000000315157824 */ /* 0x000fc400078e02ff */
[----:B------:R-:W-:-:S07]  /*0340*/  IMAD R19, R12, 0x3, RZ ;  /* 0x000000030c137824 */ /* 0x000fce00078e02ff */
.L_x_1:
[C---:B-1----:R-:W-:Y:S01]  /*0350*/  ISETP.GE.AND P1, PT, R23.reuse, UR9, PT ;  /* 0x0000000917007c0c */ /* 0x042fe2000bf26270 */
[----:B------:R-:W-:-:S03]  /*0360*/  VIADD R12, R23, 0x1 ;  /* 0x00000001170c7836 */ /* 0x000fc60000000000 */
[----:B------:R-:W-:Y:S02]  /*0370*/  ISETP.LT.OR P1, PT, R23, RZ, P1 ;  /* 0x000000ff1700720c */ /* 0x000fe40000f21670 */
[C---:B------:R-:W-:Y:S02]  /*0380*/  ISETP.GE.AND P2, PT, R12.reuse, UR9, PT ;  /* 0x000000090c007c0c */ /* 0x040fe4000bf46270 */
[----:B------:R-:W-:Y:S02]  /*0390*/  PLOP3.LUT P1, PT, P1, P0, PT, 0xf8, 0x8f ;  /* 0x00000000008f781c */ /* 0x000fe40000f21f70 */
[----:B------:R-:W-:-:S04]  /*03a0*/  ISETP.LT.OR P2, PT, R12, RZ, P2 ;  /* 0x000000ff0c00720c */ /* 0x000fc80001741670 */
[----:B------:R-:W-:-:S07]  /*03b0*/  PLOP3.LUT P2, PT, P2, P0, PT, 0xf8, 0x8f ;  /* 0x00000000008f781c */ /* 0x000fce0001741f70 */
[----:B------:R-:W1:Y:S08]  /*03c0*/  @!P1 LDC.64 R14, c[0x0][0x380] ;  /* 0x0000e000ff0e9b82 */ /* 0x000e700000000a00 */
[----:B------:R-:W2:Y:S01]  /*03d0*/  @!P2 LDC.64 R12, c[0x0][0x380] ;  /* 0x0000e000ff0cab82 */ /* 0x000ea20000000a00 */
[----:B-1----:R-:W-:-:S04]  /*03e0*/  @!P1 IADD3 R16, P3, PT, R19, R14, RZ ;  /* 0x0000000e13109210 */ /* 0x002fc80007f7e0ff */
[----:B------:R-:W-:Y:S02]  /*03f0*/  @!P1 LEA.HI.X.SX32 R17, R19, R15, 0x1, P3 ;  /* 0x0000000f13119211 */ /* 0x000fe400018f0eff */
[----:B--2---:R-:W-:-:S03]  /*0400*/  @!P2 IADD3 R12, P3, PT, R22, R12, RZ ;  /* 0x0000000c160ca210 */ /* 0x004fc60007f7e0ff */
[----:B------:R-:W2:Y:S01]  /*0410*/  @!P1 LDG.E.U8 R28, desc[UR10][R16.64] ;  /* 0x0000000a101c9981 */ /* 0x000ea2000c1e1100 */
[----:B------:R-:W-:-:S03]  /*0420*/  @!P2 LEA.HI.X.SX32 R13, R22, R13, 0x1, P3 ;  /* 0x0000000d160da211 */ /* 0x000fc600018f0eff */
[----:B------:R-:W3:Y:S04]  /*0430*/  @!P1 LDG.E.U8 R26, desc[UR10][R16.64+0x1] ;  /* 0x0000010a101a9981 */ /* 0x000ee8000c1e1100 */
[----:B------:R1:W4:Y:S04]  /*0440*/  @!P1 LDG.E.U8 R25, desc[UR10][R16.64+0x2] ;  /* 0x0000020a10199981 */ /* 0x000328000c1e1100 */
[----:B------:R-:W5:Y:S01]  /*0450*/  @!P2 LDG.E.U8 R24, desc[UR10][R12.64] ;  /* 0x0000000a0c18a981 */ /* 0x000f62000c1e1100 */
[C---:B------:R-:W-:Y:S01]  /*0460*/  IADD3 R14, PT, PT, R23.reuse, 0x2, RZ ;  /* 0x00000002170e7810 */ /* 0x040fe20007ffe0ff */
[----:B------:R-:W-:-:S03]  /*0470*/  VIADD R15, R23, 0x3 ;  /* 0x00000003170f7836 */ /* 0x000fc60000000000 */
[C---:B------:R-:W-:Y:S02]  /*0480*/  ISETP.GE.AND P3, PT, R14.reuse, UR9, PT ;  /* 0x000000090e007c0c */ /* 0x040fe4000bf66270 */
[C---:B------:R-:W-:Y:S02]  /*0490*/  ISETP.GE.AND P4, PT, R15.reuse, UR9, PT ;  /* 0x000000090f007c0c */ /* 0x040fe4000bf86270 */
[----:B------:R-:W-:Y:S02]  /*04a0*/  ISETP.LT.OR P3, PT, R14, RZ, P3 ;  /* 0x000000ff0e00720c */ /* 0x000fe40001f61670 */
[----:B------:R-:W-:Y:S02]  /*04b0*/  ISETP.LT.OR P4, PT, R15, RZ, P4 ;  /* 0x000000ff0f00720c */ /* 0x000fe40002781670 */
[----:B------:R-:W-:Y:S02]  /*04c0*/  PLOP3.LUT P3, PT, P3, P0, PT, 0xf8, 0x8f ;  /* 0x00000000008f781c */ /* 0x000fe40001f61f70 */
[----:B------:R-:W-:-:S11]  /*04d0*/  PLOP3.LUT P4, PT, P4, P0, PT, 0xf8, 0x8f ;  /* 0x00000000008f781c */ /* 0x000fd60002781f70 */
[----:B------:R-:W0:Y:S08]  /*04e0*/  @!P3 LDC.64 R14, c[0x0][0x380] ;  /* 0x0000e000ff0ebb82 */ /* 0x000e300000000a00 */
[----:B-1----:R-:W1:Y:S01]  /*04f0*/  @!P4 LDC.64 R16, c[0x0][0x380] ;  /* 0x0000e000ff10cb82 */ /* 0x002e620000000a00 */
[----:B0-----:R-:W-:-:S04]  /*0500*/  @!P3 IADD3 R14, P5, PT, R20, R14, RZ ;  /* 0x0000000e140eb210 */ /* 0x001fc80007fbe0ff */
[----:B------:R-:W-:Y:S02]  /*0510*/  @!P3 LEA.HI.X.SX32 R15, R20, R15, 0x1, P5 ;  /* 0x0000000f140fb211 */ /* 0x000fe400028f0eff */
[----:B-1----:R-:W-:-:S03]  /*0520*/  @!P4 IADD3 R16, P5, PT, R21, R16, RZ ;  /* 0x000000101510c210 */ /* 0x002fc60007fbe0ff */
[----:B------:R-:W5:Y:S01]  /*0530*/  @!P3 LDG.E.U8 R27, desc[UR10][R14.64+0x2] ;  /* 0x0000020a0e1bb981 */ /* 0x000f62000c1e1100 */
[----:B------:R-:W-:-:S05]  /*0540*/  @!P4 LEA.HI.X.SX32 R17, R21, R17, 0x1, P5 ;  /* 0x000000111511c211 */ /* 0x000fca00028f0eff */
[----:B------:R-:W5:Y:S01]  /*0550*/  @!P4 LDG.E.U8 R29, desc[UR10][R16.64] ;  /* 0x0000000a101dc981 */ /* 0x000f62000c1e1100 */
[----:B--2---:R-:W-:-:S03]  /*0560*/  @!P1 IMAD.IADD R11, R11, 0x1, R28 ;  /* 0x000000010b0b9824 */ /* 0x004fc600078e021c */
[----:B------:R-:W2:Y:S01]  /*0570*/  @!P2 LDG.E.U8 R28, desc[UR10][R12.64+0x2] ;  /* 0x0000020a0c1ca981 */ /* 0x000ea2000c1e1100 */
[----:B---3--:R-:W-:-:S03]  /*0580*/  @!P1 IADD3 R9, PT, PT, R9, R26, RZ ;  /* 0x0000001a09099210 */ /* 0x008fc60007ffe0ff */
[----:B------:R-:W3:Y:S01]  /*0590*/  @!P2 LDG.E.U8 R26, desc[UR10][R12.64+0x1] ;  /* 0x0000010a0c1aa981 */ /* 0x000ee2000c1e1100 */
[----:B----4-:R-:W-:-:S03]  /*05a0*/  @!P1 IMAD.IADD R7, R7, 0x1, R25 ;  /* 0x0000000107079824 */ /* 0x010fc600078e0219 */
[----:B------:R-:W4:Y:S01]  /*05b0*/  @!P3 LDG.E.U8 R25, desc[UR10][R14.64+0x1] ;  /* 0x0000010a0e19b981 */ /* 0x000f22000c1e1100 */
[----:B-----5:R-:W-:-:S03]  /*05c0*/  @!P2 IMAD.IADD R11, R11, 0x1, R24 ;  /* 0x000000010b0ba824 */ /* 0x020fc600078e0218 */
[----:B------:R-:W5:Y:S04]  /*05d0*/  @!P3 LDG.E.U8 R24, desc[UR10][R14.64] ;  /* 0x0000000a0e18b981 */ /* 0x000f68000c1e1100 */
[----:B------:R-:W5:Y:S04]  /*05e0*/  @!P4 LDG.E.U8 R12, desc[UR10][R16.64+0x1] ;  /* 0x0000010a100cc981 */ /* 0x000f68000c1e1100 */
[----:B------:R0:W5:Y:S01]  /*05f0*/  @!P4 LDG.E.U8 R16, desc[UR10][R16.64+0x2] ;  /* 0x0000020a1010c981 */ /* 0x000162000c1e1100 */
[----:B------:R-:W-:Y:S01]  /*0600*/  UIADD3 UR6, UPT, UPT, UR6, 0x4, URZ ;  /* 0x0000000406067890 */ /* 0x000fe2000fffe0ff */
[----:B------:R-:W-:-:S03]  /*0610*/  @!P1 VIADD R6, R6, 0x1 ;  /* 0x0000000106069836 */ /* 0x000fc60000000000 */
[----:B------:R-:W-:Y:S01]  /*0620*/  UISETP.NE.AND UP0, UPT, UR6, URZ, UPT ;  /* 0x000000ff0600728c */ /* 0x000fe2000bf05270 */
[----:B------:R-:W-:Y:S01]  /*0630*/  @!P2 VIADD R6, R6, 0x1 ;  /* 0x000000010606a836 */ /* 0x000fe20000000000 */
[----:B0-----:R-:W-:-:S03]  /*0640*/  MOV R17, R18 ;  /* 0x0000001200117202 */ /* 0x001fc60000000f00 */
[----:B------:R-:W-:Y:S01]  /*0650*/  @!P3 VIADD R6, R6, 0x1 ;  /* 0x000000010606b836 */ /* 0x000fe20000000000 */
[----:B------:R-:W-:-:S03]  /*0660*/  IADD3 R23, PT, PT, R23, 0x4, RZ ;  /* 0x0000000417177810 */ /* 0x000fc60007ffe0ff */
[----:B------:R-:W-:Y:S02]  /*0670*/  @!P4 VIADD R6, R6, 0x1 ;  /* 0x000000010606c836 */ /* 0x000fe40000000000 */
[C---:B------:R-:W-:Y:S02]  /*0680*/  IMAD R19, R17.reuse, 0xc, R19 ;  /* 0x0000000c11137824 */ /* 0x040fe400078e0213 */
[C---:B------:R-:W-:Y:S02]  /*0690*/  IMAD R22, R17.reuse, 0xc, R22 ;  /* 0x0000000c11167824 */ /* 0x040fe400078e0216 */
[C---:B------:R-:W-:Y:S02]  /*06a0*/  IMAD R20, R17.reuse, 0xc, R20 ;  /* 0x0000000c11147824 */ /* 0x040fe400078e0214 */
[----:B------:R-:W-:Y:S01]  /*06b0*/  IMAD R21, R17, 0xc, R21 ;  /* 0x0000000c11157824 */ /* 0x000fe200078e0215 */
[----:B------:R-:W-:Y:S01]  /*06c0*/  UIADD3 UR5, UPT, UPT, UR5, 0x4, URZ ;  /* 0x0000000405057890 */ /* 0x000fe2000fffe0ff */
[----:B--2---:R-:W-:Y:S01]  /*06d0*/  @!P2 IMAD.IADD R7, R7, 0x1, R28 ;  /* 0x000000010707a824 */ /* 0x004fe200078e021c */
[----:B---3--:R-:W-:-:S03]  /*06e0*/  @!P2 IADD3 R9, PT, PT, R9, R26, RZ ;  /* 0x0000001a0909a210 */ /* 0x008fc60007ffe0ff */
[----:B------:R-:W-:Y:S01]  /*06f0*/  @!P3 IMAD.IADD R7, R7, 0x1, R27 ;  /* 0x000000010707b824 */ /* 0x000fe200078e021b */
[----:B----4-:R-:W-:Y:S01]  /*0700*/  @!P3 IADD3 R9, PT, PT, R9, R25, RZ ;  /* 0x000000190909b210 */ /* 0x010fe20007ffe0ff */
[----:B-----5:R-:W-:-:S04]  /*0710*/  @!P3 IMAD.IADD R11, R11, 0x1, R24 ;  /* 0x000000010b0bb824 */ /* 0x020fc800078e0218 */
[----:B------:R-:W-:Y:S01]  /*0720*/  @!P4 IMAD.IADD R9, R9, 0x1, R12 ;  /* 0x000000010909c824 */ /* 0x000fe200078e020c */
[----:B------:R-:W-:Y:S01]  /*0730*/  @!P4 IADD3 R11, PT, PT, R11, R29, RZ ;  /* 0x0000001d0b0bc210 */ /* 0x000fe20007ffe0ff */
[----:B------:R-:W-:Y:S01]  /*0740*/  @!P4 IMAD.IADD R7, R7, 0x1, R16 ;  /* 0x000000010707c824 */ /* 0x000fe200078e0210 */
[----:B------:R-:W-:Y:S06]  /*0750*/  BRA.U UP0, `(.L_x_1) ;  /* 0xfffffff900fc7547 */ /* 0x000fec000b83ffff */
[----:B------:R-:W-:-:S12]  /*0760*/  UIADD3 UR5, UPT, UPT, UR5, -0x1, URZ ;  /* 0xffffffff05057890 */ /* 0x000fd8000fffe0ff */
.L_x_0:
[----:B------:R-:W0:Y:S01]  /*0770*/  LDCU UR9, c[0x0][0x398] ;  /* 0x00007300ff0977ac */ /* 0x000e220008000800 */
[----:B------:R-:W1:Y:S01]  /*0780*/  LDCU UR12, c[0x0][0x390] ;  /* 0x00007200ff0c77ac */ /* 0x000e620008000800 */
[----:B0-----:R-:W-:-:S04]  /*0790*/  ULOP3.LUT UR6, UR9, 0x1, URZ, 0xc0, !UPT ;  /* 0x0000000109067892 */ /* 0x001fc8000f8ec0ff */
[----:B------:R-:W-:-:S09]  /*07a0*/  UISETP.NE.U32.AND UP0, UPT, UR6, 0x1, UPT ;  /* 0x000000010600788c */ /* 0x000fd2000bf05070 */
[----:B-1----:R-:W-:Y:S05]  /*07b0*/  BRA.U UP0, `(.L_x_2) ;  /* 0x0000000100887547 */ /* 0x002fea000b800000 */
[----:B------:R-:W0:Y:S01]  /*07c0*/  LDCU UR6, c[0x0][0x390] ;  /* 0x00007200ff0677ac */ /* 0x000e220008000800 */
[----:B------:R-:W-:-:S05]  /*07d0*/  VIADD R16, R3, UR5 ;  /* 0x0000000503107c36 */ /* 0x000fca0008000000 */
[C---:B------:R-:W-:Y:S02]  /*07e0*/  IADD3 R18, PT, PT, R16.reuse, 0x1, RZ ;  /* 0x0000000110127810 */ /* 0x040fe40007ffe0ff */
[----:B0-----:R-:W-:Y:S02]  /*07f0*/  ISETP.GE.AND P1, PT, R16, UR6, PT ;  /* 0x0000000610007c0c */ /* 0x001fe4000bf26270 */
[----:B------:R-:W-:Y:S02]  /*0800*/  ISETP.GE.AND P2, PT, R18, UR6, PT ;  /* 0x0000000612007c0c */ /* 0x000fe4000bf46270 */
[----:B------:R-:W-:Y:S02]  /*0810*/  ISETP.LT.OR P1, PT, R16, RZ, P1 ;  /* 0x000000ff1000720c */ /* 0x000fe40000f21670 */
[----:B------:R-:W-:Y:S02]  /*0820*/  ISETP.LT.OR P2, PT, R18, RZ, P2 ;  /* 0x000000ff1200720c */ /* 0x000fe40001741670 */
[----:B------:R-:W-:-:S02]  /*0830*/  PLOP3.LUT P1, PT, P1, P0, PT, 0xf8, 0x8f ;  /* 0x00000000008f781c */ /* 0x000fc40000f21f70 */
[----:B------:R-:W-:-:S11]  /*0840*/  PLOP3.LUT P2, PT, P2, P0, PT, 0xf8, 0x8f ;  /* 0x00000000008f781c */ /* 0x000fd60001741f70 */
[----:B------:R-:W0:Y:S01]  /*0850*/  @!P1 LDC.64 R12, c[0x0][0x380] ;  /* 0x0000e000ff0c9b82 */ /* 0x000e220000000a00 */
[-CC-:B------:R-:W-:Y:S02]  /*0860*/  @!P1 IMAD R16, R16, R17.reuse, R10.reuse ;  /* 0x0000001110109224 */ /* 0x180fe400078e020a */
[----:B------:R-:W-:Y:S02]  /*0870*/  @!P2 IMAD R18, R18, R17, R10 ;  /* 0x000000111212a224 */ /* 0x000fe400078e020a */
[----:B------:R-:W-:Y:S02]  /*0880*/  @!P1 IMAD R16, R16, 0x3, RZ ;  /* 0x0000000310109824 */ /* 0x000fe400078e02ff */
[----:B------:R-:W-:Y:S01]  /*0890*/  @!P2 IMAD R18, R18, 0x3, RZ ;  /* 0x000000031212a824 */ /* 0x000fe200078e02ff */
[----:B------:R-:W1:Y:S02]  /*08a0*/  @!P2 LDC.64 R14, c[0x0][0x380] ;  /* 0x0000e000ff0eab82 */ /* 0x000e640000000a00 */
[----:B0-----:R-:W-:-:S04]  /*08b0*/  @!P1 IADD3 R12, P3, PT, R16, R12, RZ ;  /* 0x0000000c100c9210 */ /* 0x001fc80007f7e0ff */
[----:B------:R-:W-:Y:S02]  /*08c0*/  @!P1 LEA.HI.X.SX32 R13, R16, R13, 0x1, P3 ;  /* 0x0000000d100d9211 */ /* 0x000fe400018f0eff */
[----:B-1----:R-:W-:-:S03]  /*08d0*/  @!P2 IADD3 R14, P3, PT, R18, R14, RZ ;  /* 0x0000000e120ea210 */ /* 0x002fc60007f7e0ff */
[----:B------:R-:W2:Y:S01]  /*08e0*/  @!P1 LDG.E.U8 R20, desc[UR10][R12.64+0x2] ;  /* 0x0000020a0c149981 */ /* 0x000ea2000c1e1100 */
[----:B------:R-:W-:-:S03]  /*08f0*/  @!P2 LEA.HI.X.SX32 R15, R18, R15, 0x1, P3 ;  /* 0x0000000f120fa211 */ /* 0x000fc600018f0eff */
[----:B------:R-:W3:Y:S04]  /*0900*/  @!P1 LDG.E.U8 R16, desc[UR10][R12.64] ;  /* 0x0000000a0c109981 */ /* 0x000ee8000c1e1100 */
[----:B------:R-:W4:Y:S04]  /*0910*/  @!P1 LDG.E.U8 R18, desc[UR10][R12.64+0x1] ;  /* 0x0000010a0c129981 */ /* 0x000f28000c1e1100 */
[----:B------:R-:W5:Y:S04]  /*0920*/  @!P2 LDG.E.U8 R22, desc[UR10][R14.64] ;  /* 0x0000000a0e16a981 */ /* 0x000f68000c1e1100 */
[----:B------:R-:W5:Y:S04]  /*0930*/  @!P2 LDG.E.U8 R24, desc[UR10][R14.64+0x1] ;  /* 0x0000010a0e18a981 */ /* 0x000f68000c1e1100 */
[----:B------:R-:W5:Y:S01]  /*0940*/  @!P2 LDG.E.U8 R26, desc[UR10][R14.64+0x2] ;  /* 0x0000020a0e1aa981 */ /* 0x000f62000c1e1100 */
[----:B------:R-:W-:Y:S01]  /*0950*/  @!P1 VIADD R6, R6, 0x1 ;  /* 0x0000000106069836 */ /* 0x000fe20000000000 */
[----:B------:R-:W-:-:S03]  /*0960*/  UIADD3 UR5, UPT, UPT, UR5, 0x2, URZ ;  /* 0x0000000205057890 */ /* 0x000fc6000fffe0ff */
[----:B------:R-:W-:Y:S01]  /*0970*/  @!P2 VIADD R6, R6, 0x1 ;  /* 0x000000010606a836 */ /* 0x000fe20000000000 */
[----:B--2---:R-:W-:Y:S01]  /*0980*/  @!P1 IADD3 R7, PT, PT, R7, R20, RZ ;  /* 0x0000001407079210 */ /* 0x004fe20007ffe0ff */
[----:B---3--:R-:W-:Y:S02]  /*0990*/  @!P1 IMAD.IADD R11, R11, 0x1, R16 ;  /* 0x000000010b0b9824 */ /* 0x008fe400078e0210 */
[----:B----4-:R-:W-:Y:S02]  /*09a0*/  @!P1 IMAD.IADD R9, R9, 0x1, R18 ;  /* 0x0000000109099824 */ /* 0x010fe400078e0212 */
[----:B-----5:R-:W-:-:S03]  /*09b0*/  @!P2 IMAD.IADD R11, R11, 0x1, R22 ;  /* 0x000000010b0ba824 */ /* 0x020fc600078e0216 */
[----:B------:R-:W-:Y:S01]  /*09c0*/  @!P2 IADD3 R9, PT, PT, R9, R24, RZ ;  /* 0x000000180909a210 */ /* 0x000fe20007ffe0ff */
[----:B------:R-:W-:-:S07]  /*09d0*/  @!P2 IMAD.IADD R7, R7, 0x1, R26 ;  /* 0x000000010707a824 */ /* 0x000fce00078e021a */
.L_x_2:
[----:B------:R-:W-:Y:S01]  /*09e0*/  IADD3 R12, PT, PT, R3, UR5, RZ ;  /* 0x00000005030c7c10 */ /* 0x000fe2000fffe0ff */
[----:B------:R-:W-:Y:S03]  /*09f0*/  BSSY.RECONVERGENT B0, `(.L_x_3) ;  /* 0x0000011000007945 */ /* 0x000fe60003800200 */
[----:B------:R-:W-:-:S04]  /*0a00*/  ISETP.GE.AND P1, PT, R12, UR12, PT ;  /* 0x0000000c0c007c0c */ /* 0x000fc8000bf26270 */
[----:B------:R-:W-:-:S04]  /*0a10*/  ISETP.LT.OR P1, PT, R12, RZ, P1 ;  /* 0x000000ff0c00720c */ /* 0x000fc80000f21670 */
[----:B------:R-:W-:-:S13]  /*0a20*/  PLOP3.LUT P1, PT, P1, P0, PT, 0xf8, 0x8f ;  /* 0x00000000008f781c */ /* 0x000fda0000f21f70 */
[----:B------:R-:W-:Y:S05]  /*0a30*/  @P1 BRA `(.L_x_4) ;  /* 0x0000000000301947 */ /* 0x000fea0003800000 */
[----:B------:R-:W0:Y:S01]  /*0a40*/  LDCU.64 UR12, c[0x0][0x380] ;  /* 0x00007000ff0c77ac */ /* 0x000e220008000a00 */
[----:B------:R-:W-:-:S04]  /*0a50*/  IMAD R10, R12, R17, R10 ;  /* 0x000000110c0a7224 */ /* 0x000fc800078e020a */
[----:B------:R-:W-:-:S05]  /*0a60*/  IMAD R10, R10, 0x3, RZ ;  /* 0x000000030a0a7824 */ /* 0x000fca00078e02ff */
[----:B0-----:R-:W-:-:S04]  /*0a70*/  IADD3 R12, P0, PT, R10, UR12, RZ ;  /* 0x0000000c0a0c7c10 */ /* 0x001fc8000ff1e0ff */
[----:B------:R-:W-:-:S05]  /*0a80*/  LEA.HI.X.SX32 R13, R10, UR13, 0x1, P0 ;  /* 0x0000000d0a0d7c11 */ /* 0x000fca00080f0eff */
[----:B------:R-:W2:Y:S04]  /*0a90*/  LDG.E.U8 R10, desc[UR10][R12.64] ;  /* 0x0000000a0c0a7981 */ /* 0x000ea8000c1e1100 */
[----:B------:R-:W3:Y:S04]  /*0aa0*/  LDG.E.U8 R14, desc[UR10][R12.64+0x1] ;  /* 0x0000010a0c0e7981 */ /* 0x000ee8000c1e1100 */
[----:B------:R-:W4:Y:S01]  /*0ab0*/  LDG.E.U8 R16, desc[UR10][R12.64+0x2] ;  /* 0x0000020a0c107981 */ /* 0x000f22000c1e1100 */
[----:B------:R-:W-:Y:S02]  /*0ac0*/  VIADD R6, R6, 0x1 ;  /* 0x0000000106067836 */ /* 0x000fe40000000000 */
[----:B--2---:R-:W-:-:S02]  /*0ad0*/  IMAD.IADD R11, R11, 0x1, R10 ;  /* 0x000000010b0b7824 */ /* 0x004fc400078e020a */
[----:B---3--:R-:W-:Y:S01]  /*0ae0*/  IMAD.IADD R9, R9, 0x1, R14 ;  /* 0x0000000109097824 */ /* 0x008fe200078e020e */
[----:B----4-:R-:W-:-:S07]  /*0af0*/  IADD3 R7, PT, PT, R7, R16, RZ ;  /* 0x0000001007077210 */ /* 0x010fce0007ffe0ff */
.L_x_4:
[----:B------:R-:W-:Y:S05]  /*0b00*/  BSYNC.RECONVERGENT B0 ;  /* 0x0000000000007941 */ /* 0x000fea0003800200 */
.L_x_3:
[----:B------:R-:W-:Y:S02]  /*0b10*/  UISETP.NE.AND UP0, UPT, UR4, UR9, UPT ;  /* 0x000000090400728c */ /* 0x000fe4000bf05270 */
[----:B------:R-:W-:-:S07]  /*0b20*/  UIADD3 UR5, UPT, UPT, UR4, 0x1, URZ ;  /* 0x0000000104057890 */ /* 0x000fce000fffe0ff */
[----:B------:R-:W-:Y:S01]  /*0b30*/  UMOV UR4, UR5 ;  /* 0x0000000500047c82 */ /* 0x000fe20008000000 */
[----:B------:R-:W-:Y:S05]  /*0b40*/  BRA.U UP0, `(.L_x_5) ;  /* 0xfffffff500a47547 */ /* 0x000fea000b83ffff */
[----:B------:R-:W0:Y:S01]  /*0b50*/  I2F.U32.RP R2, R6 ;  /* 0x0000000600027306 */ /* 0x000e220000209000 */
[----:B------:R-:W-:Y:S01]  /*0b60*/  IADD3 R13, PT, PT, RZ, -R6, RZ ;  /* 0x80000006ff0d7210 */ /* 0x000fe20007ffe0ff */
[----:B------:R-:W1:Y:S01]  /*0b70*/  LDCU.64 UR12, c[0x0][0x388] ;  /* 0x00007100ff0c77ac */ /* 0x000e620008000a00 */
[----:B------:R-:W-:Y:S01]  /*0b80*/  IMAD R0, R3, R17, R0 ;  /* 0x0000001103007224 */ /* 0x000fe200078e0200 */
[----:B------:R-:W-:-:S03]  /*0b90*/  ISETP.NE.U32.AND P0, PT, R6, RZ, PT ;  /* 0x000000ff0600720c */ /* 0x000fc60003f05070 */
[----:B------:R-:W-:Y:S01]  /*0ba0*/  IMAD R0, R0, 0x3, RZ ;  /* 0x0000000300007824 */ /* 0x000fe200078e02ff */
[----:B0-----:R-:W0:Y:S02]  /*0bb0*/  MUFU.RCP R2, R2 ;  /* 0x0000000200027308 */ /* 0x001e240000001000 */
[----:B0-----:R-:W-:-:S06]  /*0bc0*/  VIADD R4, R2, 0xffffffe ;  /* 0x0ffffffe02047836 */ /* 0x001fcc0000000000 */
[----:B------:R0:W2:Y:S02]  /*0bd0*/  F2I.FTZ.U32.TRUNC.NTZ R5, R4 ;  /* 0x0000000400057305 */ /* 0x0000a4000021f000 */
[----:B0-----:R-:W-:Y:S02]  /*0be0*/  IMAD.MOV.U32 R4, RZ, RZ, RZ ;  /* 0x000000ffff047224 */ /* 0x001fe400078e00ff */
[----:B--2---:R-:W-:-:S04]  /*0bf0*/  IMAD R13, R13, R5, RZ ;  /* 0x000000050d0d7224 */ /* 0x004fc800078e02ff */
[----:B------:R-:W-:-:S06]  /*0c00*/  IMAD.HI.U32 R8, R5, R13, R4 ;  /* 0x0000000d05087227 */ /* 0x000fcc00078e0004 */
[----:B------:R-:W-:-:S04]  /*0c10*/  IMAD.HI.U32 R13, R8, R9, RZ ;  /* 0x00000009080d7227 */ /* 0x000fc800078e00ff */
[----:B------:R-:W-:-:S04]  /*0c20*/  IMAD.HI.U32 R5, R8, R11, RZ ;  /* 0x0000000b08057227 */ /* 0x000fc800078e00ff */
[----:B------:R-:W-:Y:S01]  /*0c30*/  IMAD.HI.U32 R15, R8, R7, RZ ;  /* 0x00000007080f7227 */ /* 0x000fe200078e00ff */
[----:B------:R-:W-:-:S03]  /*0c40*/  IADD3 R8, PT, PT, -R13, RZ, RZ ;  /* 0x000000ff0d087210 */ /* 0x000fc60007ffe1ff */
[----:B------:R-:W-:Y:S02]  /*0c50*/  IMAD.MOV R2, RZ, RZ, -R5 ;  /* 0x000000ffff027224 */ /* 0x000fe400078e0a05 */
[----:B------:R-:W-:Y:S02]  /*0c60*/  IMAD.MOV R4, RZ, RZ, -R15 ;  /* 0x000000ffff047224 */ /* 0x000fe400078e0a0f */
[C---:B------:R-:W-:Y:S02]  /*0c70*/  IMAD R11, R6.reuse, R2, R11 ;  /* 0x00000002060b7224 */ /* 0x040fe400078e020b */
[C---:B------:R-:W-:Y:S02]  /*0c80*/  IMAD R9, R6.reuse, R8, R9 ;  /* 0x0000000806097224 */ /* 0x040fe400078e0209 */
[----:B------:R-:W-:Y:S01]  /*0c90*/  IMAD R7, R6, R4, R7 ;  /* 0x0000000406077224 */ /* 0x000fe200078e0207 */
[-C--:B------:R-:W-:Y:S02]  /*0ca0*/  ISETP.GE.U32.AND P4, PT, R11, R6.reuse, PT ;  /* 0x000000060b00720c */ /* 0x080fe40003f86070 */
[----:B------:R-:W-:-:S02]  /*0cb0*/  ISETP.GE.U32.AND P5, PT, R9, R6, PT ;  /* 0x000000060900720c */ /* 0x000fc40003fa6070 */
[----:B------:R-:W-:-:S09]  /*0cc0*/  ISETP.GE.U32.AND P6, PT, R7, R6, PT ;  /* 0x000000060700720c */ /* 0x000fd20003fc6070 */
[--C-:B------:R-:W-:Y:S02]  /*0cd0*/  @P4 IMAD.IADD R11, R11, 0x1, -R6.reuse ;  /* 0x000000010b0b4824 */ /* 0x100fe400078e0a06 */
[----:B------:R-:W-:Y:S01]  /*0ce0*/  @P5 IADD3 R9, PT, PT, -R6, R9, RZ ;  /* 0x0000000906095210 */ /* 0x000fe20007ffe1ff */
[----:B------:R-:W-:Y:S01]  /*0cf0*/  @P4 VIADD R5, R5, 0x1 ;  /* 0x0000000105054836 */ /* 0x000fe20000000000 */
[----:B------:R-:W-:Y:S01]  /*0d00*/  @P5 IADD3 R13, PT, PT, R13, 0x1, RZ ;  /* 0x000000010d0d5810 */ /* 0x000fe20007ffe0ff */
[----:B------:R-:W-:Y:S01]  /*0d10*/  @P6 IMAD.IADD R7, R7, 0x1, -R6 ;  /* 0x0000000107076824 */ /* 0x000fe200078e0a06 */
[-C--:B------:R-:W-:Y:S01]  /*0d20*/  ISETP.GE.U32.AND P2, PT, R9, R6.reuse, PT ;  /* 0x000000060900720c */ /* 0x080fe20003f46070 */
[----:B------:R-:W-:Y:S01]  /*0d30*/  @P6 VIADD R15, R15, 0x1 ;  /* 0x000000010f0f6836 */ /* 0x000fe20000000000 */
[-C--:B------:R-:W-:Y:S02]  /*0d40*/  ISETP.GE.U32.AND P3, PT, R11, R6.reuse, PT ;  /* 0x000000060b00720c */ /* 0x080fe40003f66070 */
[----:B------:R-:W-:-:S02]  /*0d50*/  ISETP.GE.U32.AND P1, PT, R7, R6, PT ;  /* 0x000000060700720c */ /* 0x000fc40003f26070 */
[----:B------:R-:W-:Y:S02]  /*0d60*/  LOP3.LUT R6, RZ, R6, RZ, 0x33, !PT ;  /* 0x00000006ff067212 */ /* 0x000fe400078e33ff */
[----:B-1----:R-:W-:-:S04]  /*0d70*/  IADD3 R2, P4, PT, R0, UR12, RZ ;  /* 0x0000000c00027c10 */ /* 0x002fc8000ff9e0ff */
[----:B------:R-:W-:Y:S01]  /*0d80*/  LEA.HI.X.SX32 R3, R0, UR13, 0x1, P4 ;  /* 0x0000000d00037c11 */ /* 0x000fe2000a0f0eff */
[----:B------:R-:W-:Y:S02]  /*0d90*/  @P2 VIADD R13, R13, 0x1 ;  /* 0x000000010d0d2836 */ /* 0x000fe40000000000 */
[----:B------:R-:W-:Y:S02]  /*0da0*/  @P3 IADD3 R5, PT, PT, R5, 0x1, RZ ;  /* 0x0000000105053810 */ /* 0x000fe40007ffe0ff */
[----:B------:R-:W-:Y:S02]  /*0db0*/  @P1 IADD3 R15, PT, PT, R15, 0x1, RZ ;  /* 0x000000010f0f1810 */ /* 0x000fe40007ffe0ff */
[C---:B------:R-:W-:Y:S02]  /*0dc0*/  SEL R5, R6.reuse, R5, !P0 ;  /* 0x0000000506057207 */ /* 0x040fe40004000000 */
[C---:B------:R-:W-:Y:S02]  /*0dd0*/  SEL R13, R6.reuse, R13, !P0 ;  /* 0x0000000d060d7207 */ /* 0x040fe40004000000 */
[----:B------:R-:W-:Y:S01]  /*0de0*/  SEL R15, R6, R15, !P0 ;  /* 0x0000000f060f7207 */ /* 0x000fe20004000000 */
[----:B------:R-:W-:Y:S04]  /*0df0*/  STG.E.U8 desc[UR10][R2.64], R5 ;  /* 0x0000000502007986 */ /* 0x000fe8000c10110a */
[----:B------:R-:W-:Y:S04]  /*0e00*/  STG.E.U8 desc[UR10][R2.64+0x1], R13 ;  /* 0x0000010d02007986 */ /* 0x000fe8000c10110a */
[----:B------:R-:W-:Y:S01]  /*0e10*/  STG.E.U8 desc[UR10][R2.64+0x2], R15 ;  /* 0x0000020f02007986 */ /* 0x000fe2000c10110a */
[----:B------:R-:W-:Y:S05]  /*0e20*/  EXIT ;  /* 0x000000000000794d */ /* 0x000fea0003800000 */
.L_x_6:
[----:B------:R-:W-:-:S00]  /*0e30*/  BRA `(.L_x_6) ;  /* 0xfffffffc00fc7947 */ /* 0x000fc0000383ffff */
[----:B------:R-:W-:-:S00]  /*0e40*/  NOP ;  /* 0x0000000000007918 */ /* 0x000fc00000000000 */
        /* <DEDUP_REMOVED lines=11> */
.L_x_7:


//--------------------- .nv.shared.reserved.0     --------------------------
	.section	.nv.shared.reserved.0,"aw",@nobits
	.weak		__nv_reservedSMEM_offset_0_alias
	.size		__nv_reservedSMEM_offset_0_alias, 0, 64
	.other		__nv_reservedSMEM_offset_0_alias,@"STO_CUDA_RESERVED_SHARED STV_DEFAULT"
__nv_reservedSMEM_offset_0_alias:
	.zero		0
	.zero		64


//--------------------- .nv.constant0._Z11kernel_blurPhS_iii --------------------------
	.section	.nv.constant0._Z11kernel_blurPhS_iii,"a",@progbits
	.sectionflags	@""
	.align	4
.nv.constant0._Z11kernel_blurPhS_iii:
	.zero		924


//--------------------- SYMBOLS --------------------------

	.type		.nv.reservedSmem.offset0,@object
	.size		.nv.reservedSmem.offset0,0x4
